//
// Generated by NVIDIA NVVM Compiler
//
// Compiler Build ID: CL-36424714
// Cuda compilation tools, release 13.0, V13.0.88
// Based on NVVM 20.0.0
//

.version 9.0
.target sm_100
.address_size 64

	// .globl	_Z13print_indicesi
.extern .func  (.param .b32 func_retval0) vprintf
(
	.param .b64 vprintf_param_0,
	.param .b64 vprintf_param_1
)
;
.global .align 1 .b8 $str[33] = {66, 108, 111, 99, 107, 58, 32, 40, 37, 100, 44, 37, 100, 41, 44, 32, 84, 104, 114, 101, 97, 100, 58, 32, 40, 37, 100, 44, 37, 100, 41, 10};
.global .align 1 .b8 $str$1[32] = {116, 120, 58, 32, 37, 100, 44, 32, 116, 121, 58, 32, 37, 100, 44, 32, 98, 120, 58, 32, 37, 100, 44, 32, 98, 121, 58, 32, 37, 100, 10};
.global .align 1 .b8 $str$2[18] = {114, 111, 119, 58, 32, 37, 100, 44, 32, 99, 111, 108, 58, 32, 37, 100, 10};
.global .align 1 .b8 $str$3[15] = {73, 116, 101, 114, 97, 116, 105, 111, 110, 58, 32, 37, 100, 10};
.global .align 1 .b8 $str$4[68] = {73, 110, 100, 101, 120, 32, 99, 97, 108, 99, 117, 108, 97, 116, 105, 111, 110, 32, 102, 111, 114, 32, 65, 32, 40, 114, 111, 119, 32, 115, 116, 97, 114, 116, 58, 32, 37, 100, 44, 32, 99, 111, 108, 117, 109, 110, 32, 115, 101, 116, 58, 32, 37, 100, 44, 32, 105, 110, 100, 101, 120, 58, 32, 37, 100, 41, 10};
.global .align 1 .b8 $str$5[70] = {73, 110, 100, 101, 120, 32, 99, 97, 108, 99, 117, 108, 97, 116, 105, 111, 110, 32, 102, 111, 114, 32, 66, 32, 40, 114, 111, 119, 32, 115, 101, 116, 58, 32, 37, 100, 44, 32, 114, 111, 119, 32, 119, 105, 116, 104, 105, 110, 32, 115, 101, 116, 58, 32, 37, 100, 44, 32, 105, 110, 100, 101, 120, 58, 32, 37, 100, 41, 10};

.visible .entry _Z13print_indicesi(
	.param .u32 _Z13print_indicesi_param_0
)
{
	.local .align 16 .b8 	__local_depot0[16];
	.reg .b64 	%SP;
	.reg .b64 	%SPL;
	.reg .pred 	%p<8>;
	.reg .b32 	%r<139>;
	.reg .b64 	%rd<33>;

	mov.u64 	%SPL, __local_depot0;
	cvta.local.u64 	%SP, %SPL;
	ld.param.u32 	%r34, [_Z13print_indicesi_param_0];
	add.u64 	%rd2, %SP, 0;
	add.u64 	%rd3, %SPL, 0;
	mov.u32 	%r1, %tid.x;
	mov.u32 	%r2, %tid.y;
	mov.u32 	%r35, %ctaid.x;
	mov.u32 	%r36, %ctaid.y;
	shl.b32 	%r37, %r36, 1;
	add.s32 	%r3, %r37, %r2;
	shl.b32 	%r4, %r35, 1;
	add.s32 	%r5, %r4, %r1;
	st.local.v4.u32 	[%rd3], {%r35, %r36, %r1, %r2};
	mov.u64 	%rd4, $str;
	cvta.global.u64 	%rd5, %rd4;
	{ // callseq 0, 0
	.param .b64 param0;
	st.param.b64 	[param0], %rd5;
	.param .b64 param1;
	st.param.b64 	[param1], %rd2;
	.param .b32 retval0;
	call.uni (retval0), 
	vprintf, 
	(
	param0, 
	param1
	);
	ld.param.b32 	%r38, [retval0];
	} // callseq 0
	st.local.v4.u32 	[%rd3], {%r1, %r2, %r35, %r36};
	mov.u64 	%rd6, $str$1;
	cvta.global.u64 	%rd7, %rd6;
	{ // callseq 1, 0
	.param .b64 param0;
	st.param.b64 	[param0], %rd7;
	.param .b64 param1;
	st.param.b64 	[param1], %rd2;
	.param .b32 retval0;
	call.uni (retval0), 
	vprintf, 
	(
	param0, 
	param1
	);
	ld.param.b32 	%r40, [retval0];
	} // callseq 1
	st.local.v2.u32 	[%rd3], {%r3, %r5};
	mov.u64 	%rd8, $str$2;
	cvta.global.u64 	%rd9, %rd8;
	{ // callseq 2, 0
	.param .b64 param0;
	st.param.b64 	[param0], %rd9;
	.param .b64 param1;
	st.param.b64 	[param1], %rd2;
	.param .b32 retval0;
	call.uni (retval0), 
	vprintf, 
	(
	param0, 
	param1
	);
	ld.param.b32 	%r42, [retval0];
	} // callseq 2
	shr.u32 	%r44, %r34, 31;
	add.s32 	%r45, %r34, %r44;
	shr.s32 	%r6, %r45, 1;
	setp.lt.s32 	%p1, %r34, 2;
	@%p1 bra 	$L__BB0_9;
	mul.lo.s32 	%r7, %r3, %r34;
	add.s32 	%r47, %r6, -1;
	setp.lt.u32 	%p2, %r47, 3;
	mov.b32 	%r138, 0;
	@%p2 bra 	$L__BB0_4;
	add.s32 	%r50, %r2, 2;
	mad.lo.s32 	%r51, %r34, %r50, %r1;
	add.s32 	%r134, %r51, %r4;
	add.s32 	%r52, %r2, 4;
	mad.lo.s32 	%r53, %r34, %r52, %r1;
	add.s32 	%r133, %r53, %r4;
	add.s32 	%r54, %r2, 6;
	mad.lo.s32 	%r55, %r34, %r54, %r1;
	add.s32 	%r132, %r55, %r4;
	mad.lo.s32 	%r56, %r2, %r34, %r1;
	add.s32 	%r131, %r56, %r4;
	add.s32 	%r129, %r1, %r7;
	mov.b32 	%r136, 0;
	mov.b32 	%r135, 4;
	mov.u64 	%rd12, $str$3;
	mov.u64 	%rd14, $str$4;
	mov.u64 	%rd16, $str$5;
	mov.u32 	%r130, %r1;
$L__BB0_3:
	.pragma "nounroll";
	add.s32 	%r57, %r135, -4;
	cvta.to.local.u64 	%rd11, %rd2;
	st.local.u32 	[%rd11], %r136;
	cvta.global.u64 	%rd13, %rd12;
	{ // callseq 3, 0
	.param .b64 param0;
	st.param.b64 	[param0], %rd13;
	.param .b64 param1;
	st.param.b64 	[param1], %rd2;
	.param .b32 retval0;
	call.uni (retval0), 
	vprintf, 
	(
	param0, 
	param1
	);
	ld.param.b32 	%r58, [retval0];
	} // callseq 3
	st.local.v2.u32 	[%rd11], {%r7, %r130};
	st.local.u32 	[%rd11+8], %r129;
	cvta.global.u64 	%rd15, %rd14;
	{ // callseq 4, 0
	.param .b64 param0;
	st.param.b64 	[param0], %rd15;
	.param .b64 param1;
	st.param.b64 	[param1], %rd2;
	.param .b32 retval0;
	call.uni (retval0), 
	vprintf, 
	(
	param0, 
	param1
	);
	ld.param.b32 	%r60, [retval0];
	} // callseq 4
	st.local.v2.u32 	[%rd11], {%r57, %r2};
	st.local.u32 	[%rd11+8], %r131;
	cvta.global.u64 	%rd17, %rd16;
	{ // callseq 5, 0
	.param .b64 param0;
	st.param.b64 	[param0], %rd17;
	.param .b64 param1;
	st.param.b64 	[param1], %rd2;
	.param .b32 retval0;
	call.uni (retval0), 
	vprintf, 
	(
	param0, 
	param1
	);
	ld.param.b32 	%r62, [retval0];
	} // callseq 5
	add.s32 	%r64, %r135, -2;
	add.s32 	%r65, %r130, 2;
	add.s32 	%r66, %r129, 2;
	add.s32 	%r67, %r136, 1;
	st.local.u32 	[%rd11], %r67;
	{ // callseq 6, 0
	.param .b64 param0;
	st.param.b64 	[param0], %rd13;
	.param .b64 param1;
	st.param.b64 	[param1], %rd2;
	.param .b32 retval0;
	call.uni (retval0), 
	vprintf, 
	(
	param0, 
	param1
	);
	ld.param.b32 	%r68, [retval0];
	} // callseq 6
	st.local.v2.u32 	[%rd11], {%r7, %r65};
	st.local.u32 	[%rd11+8], %r66;
	{ // callseq 7, 0
	.param .b64 param0;
	st.param.b64 	[param0], %rd15;
	.param .b64 param1;
	st.param.b64 	[param1], %rd2;
	.param .b32 retval0;
	call.uni (retval0), 
	vprintf, 
	(
	param0, 
	param1
	);
	ld.param.b32 	%r70, [retval0];
	} // callseq 7
	st.local.v2.u32 	[%rd11], {%r64, %r2};
	st.local.u32 	[%rd11+8], %r134;
	{ // callseq 8, 0
	.param .b64 param0;
	st.param.b64 	[param0], %rd17;
	.param .b64 param1;
	st.param.b64 	[param1], %rd2;
	.param .b32 retval0;
	call.uni (retval0), 
	vprintf, 
	(
	param0, 
	param1
	);
	ld.param.b32 	%r72, [retval0];
	} // callseq 8
	add.s32 	%r74, %r135, 2;
	add.s32 	%r75, %r130, 4;
	add.s32 	%r76, %r129, 4;
	add.s32 	%r77, %r136, 2;
	st.local.u32 	[%rd11], %r77;
	{ // callseq 9, 0
	.param .b64 param0;
	st.param.b64 	[param0], %rd13;
	.param .b64 param1;
	st.param.b64 	[param1], %rd2;
	.param .b32 retval0;
	call.uni (retval0), 
	vprintf, 
	(
	param0, 
	param1
	);
	ld.param.b32 	%r78, [retval0];
	} // callseq 9
	st.local.v2.u32 	[%rd11], {%r7, %r75};
	st.local.u32 	[%rd11+8], %r76;
	{ // callseq 10, 0
	.param .b64 param0;
	st.param.b64 	[param0], %rd15;
	.param .b64 param1;
	st.param.b64 	[param1], %rd2;
	.param .b32 retval0;
	call.uni (retval0), 
	vprintf, 
	(
	param0, 
	param1
	);
	ld.param.b32 	%r80, [retval0];
	} // callseq 10
	st.local.v2.u32 	[%rd11], {%r135, %r2};
	st.local.u32 	[%rd11+8], %r133;
	{ // callseq 11, 0
	.param .b64 param0;
	st.param.b64 	[param0], %rd17;
	.param .b64 param1;
	st.param.b64 	[param1], %rd2;
	.param .b32 retval0;
	call.uni (retval0), 
	vprintf, 
	(
	param0, 
	param1
	);
	ld.param.b32 	%r82, [retval0];
	} // callseq 11
	add.s32 	%r84, %r130, 6;
	add.s32 	%r85, %r129, 6;
	add.s32 	%r86, %r136, 3;
	st.local.u32 	[%rd11], %r86;
	{ // callseq 12, 0
	.param .b64 param0;
	st.param.b64 	[param0], %rd13;
	.param .b64 param1;
	st.param.b64 	[param1], %rd2;
	.param .b32 retval0;
	call.uni (retval0), 
	vprintf, 
	(
	param0, 
	param1
	);
	ld.param.b32 	%r87, [retval0];
	} // callseq 12
	st.local.v2.u32 	[%rd11], {%r7, %r84};
	st.local.u32 	[%rd11+8], %r85;
	{ // callseq 13, 0
	.param .b64 param0;
	st.param.b64 	[param0], %rd15;
	.param .b64 param1;
	st.param.b64 	[param1], %rd2;
	.param .b32 retval0;
	call.uni (retval0), 
	vprintf, 
	(
	param0, 
	param1
	);
	ld.param.b32 	%r89, [retval0];
	} // callseq 13
	st.local.v2.u32 	[%rd11], {%r74, %r2};
	st.local.u32 	[%rd11+8], %r132;
	{ // callseq 14, 0
	.param .b64 param0;
	st.param.b64 	[param0], %rd17;
	.param .b64 param1;
	st.param.b64 	[param1], %rd2;
	.param .b32 retval0;
	call.uni (retval0), 
	vprintf, 
	(
	param0, 
	param1
	);
	ld.param.b32 	%r91, [retval0];
	} // callseq 14
	add.s32 	%r135, %r135, 8;
	shl.b32 	%r93, %r34, 3;
	add.s32 	%r134, %r134, %r93;
	add.s32 	%r133, %r133, %r93;
	add.s32 	%r132, %r132, %r93;
	add.s32 	%r131, %r131, %r93;
	add.s32 	%r130, %r130, 8;
	add.s32 	%r129, %r129, 8;
	add.s32 	%r136, %r136, 4;
	and.b32  	%r138, %r6, 1073741820;
	setp.ne.s32 	%p3, %r136, %r138;
	@%p3 bra 	$L__BB0_3;
$L__BB0_4:
	and.b32  	%r31, %r6, 3;
	setp.eq.s32 	%p4, %r31, 0;
	@%p4 bra 	$L__BB0_9;
	add.u64 	%rd18, %SP, 0;
	add.u64 	%rd1, %SPL, 0;
	setp.eq.s32 	%p5, %r31, 1;
	@%p5 bra 	$L__BB0_7;
	shl.b32 	%r94, %r138, 1;
	add.s32 	%r95, %r94, %r1;
	add.s32 	%r96, %r95, %r7;
	add.s32 	%r97, %r94, %r2;
	mad.lo.s32 	%r98, %r97, %r34, %r5;
	st.local.u32 	[%rd1], %r138;
	mov.u64 	%rd19, $str$3;
	cvta.global.u64 	%rd20, %rd19;
	{ // callseq 15, 0
	.param .b64 param0;
	st.param.b64 	[param0], %rd20;
	.param .b64 param1;
	st.param.b64 	[param1], %rd18;
	.param .b32 retval0;
	call.uni (retval0), 
	vprintf, 
	(
	param0, 
	param1
	);
	ld.param.b32 	%r99, [retval0];
	} // callseq 15
	st.local.v2.u32 	[%rd1], {%r7, %r95};
	st.local.u32 	[%rd1+8], %r96;
	mov.u64 	%rd22, $str$4;
	cvta.global.u64 	%rd23, %rd22;
	{ // callseq 16, 0
	.param .b64 param0;
	st.param.b64 	[param0], %rd23;
	.param .b64 param1;
	st.param.b64 	[param1], %rd18;
	.param .b32 retval0;
	call.uni (retval0), 
	vprintf, 
	(
	param0, 
	param1
	);
	ld.param.b32 	%r101, [retval0];
	} // callseq 16
	st.local.v2.u32 	[%rd1], {%r94, %r2};
	st.local.u32 	[%rd1+8], %r98;
	mov.u64 	%rd24, $str$5;
	cvta.global.u64 	%rd25, %rd24;
	{ // callseq 17, 0
	.param .b64 param0;
	st.param.b64 	[param0], %rd25;
	.param .b64 param1;
	st.param.b64 	[param1], %rd18;
	.param .b32 retval0;
	call.uni (retval0), 
	vprintf, 
	(
	param0, 
	param1
	);
	ld.param.b32 	%r103, [retval0];
	} // callseq 17
	add.s32 	%r105, %r138, 1;
	shl.b32 	%r106, %r105, 1;
	add.s32 	%r107, %r95, 2;
	add.s32 	%r108, %r96, 2;
	add.s32 	%r109, %r97, 2;
	mad.lo.s32 	%r110, %r109, %r34, %r5;
	st.local.u32 	[%rd1], %r105;
	{ // callseq 18, 0
	.param .b64 param0;
	st.param.b64 	[param0], %rd20;
	.param .b64 param1;
	st.param.b64 	[param1], %rd18;
	.param .b32 retval0;
	call.uni (retval0), 
	vprintf, 
	(
	param0, 
	param1
	);
	ld.param.b32 	%r111, [retval0];
	} // callseq 18
	st.local.v2.u32 	[%rd1], {%r7, %r107};
	st.local.u32 	[%rd1+8], %r108;
	{ // callseq 19, 0
	.param .b64 param0;
	st.param.b64 	[param0], %rd23;
	.param .b64 param1;
	st.param.b64 	[param1], %rd18;
	.param .b32 retval0;
	call.uni (retval0), 
	vprintf, 
	(
	param0, 
	param1
	);
	ld.param.b32 	%r113, [retval0];
	} // callseq 19
	st.local.v2.u32 	[%rd1], {%r106, %r2};
	st.local.u32 	[%rd1+8], %r110;
	{ // callseq 20, 0
	.param .b64 param0;
	st.param.b64 	[param0], %rd25;
	.param .b64 param1;
	st.param.b64 	[param1], %rd18;
	.param .b32 retval0;
	call.uni (retval0), 
	vprintf, 
	(
	param0, 
	param1
	);
	ld.param.b32 	%r115, [retval0];
	} // callseq 20
	add.s32 	%r138, %r138, 2;
$L__BB0_7:
	and.b32  	%r117, %r6, 1;
	setp.eq.b32 	%p6, %r117, 1;
	not.pred 	%p7, %p6;
	@%p7 bra 	$L__BB0_9;
	shl.b32 	%r118, %r138, 1;
	add.s32 	%r119, %r118, %r1;
	add.s32 	%r120, %r119, %r7;
	add.s32 	%r121, %r118, %r2;
	mad.lo.s32 	%r122, %r121, %r34, %r5;
	st.local.u32 	[%rd1], %r138;
	mov.u64 	%rd26, $str$3;
	cvta.global.u64 	%rd27, %rd26;
	{ // callseq 21, 0
	.param .b64 param0;
	st.param.b64 	[param0], %rd27;
	.param .b64 param1;
	st.param.b64 	[param1], %rd18;
	.param .b32 retval0;
	call.uni (retval0), 
	vprintf, 
	(
	param0, 
	param1
	);
	ld.param.b32 	%r123, [retval0];
	} // callseq 21
	st.local.v2.u32 	[%rd1], {%r7, %r119};
	st.local.u32 	[%rd1+8], %r120;
	mov.u64 	%rd29, $str$4;
	cvta.global.u64 	%rd30, %rd29;
	{ // callseq 22, 0
	.param .b64 param0;
	st.param.b64 	[param0], %rd30;
	.param .b64 param1;
	st.param.b64 	[param1], %rd18;
	.param .b32 retval0;
	call.uni (retval0), 
	vprintf, 
	(
	param0, 
	param1
	);
	ld.param.b32 	%r125, [retval0];
	} // callseq 22
	st.local.v2.u32 	[%rd1], {%r118, %r2};
	st.local.u32 	[%rd1+8], %r122;
	mov.u64 	%rd31, $str$5;
	cvta.global.u64 	%rd32, %rd31;
	{ // callseq 23, 0
	.param .b64 param0;
	st.param.b64 	[param0], %rd32;
	.param .b64 param1;
	st.param.b64 	[param1], %rd18;
	.param .b32 retval0;
	call.uni (retval0), 
	vprintf, 
	(
	param0, 
	param1
	);
	ld.param.b32 	%r127, [retval0];
	} // callseq 23
$L__BB0_9:
	ret;

}
	// .globl	_Z16cacheTiledMatMulPiS_S_ii
.visible .entry _Z16cacheTiledMatMulPiS_S_ii(
	.param .u64 .ptr .align 1 _Z16cacheTiledMatMulPiS_S_ii_param_0,
	.param .u64 .ptr .align 1 _Z16cacheTiledMatMulPiS_S_ii_param_1,
	.param .u64 .ptr .align 1 _Z16cacheTiledMatMulPiS_S_ii_param_2,
	.param .u32 _Z16cacheTiledMatMulPiS_S_ii_param_3,
	.param .u32 _Z16cacheTiledMatMulPiS_S_ii_param_4
)
{


	ret;

}


// ===== COMPILED SASS (sm_100) =====

	.target	sm_100

	.elftype	@"ET_EXEC"


//--------------------- .note.nv.tkinfo           --------------------------
	.section	.note.nv.tkinfo,"",@"SHT_NOTE"
	.sectionflags	@"SHF_NOTE_NV_TKINFO"
	.tkinfo
        /*0018*/ 	.word	0x00000002
        /*0030*/ 	.string	""
        /*0030*/ 	.string	"ptxas"
        /*0030*/ 	.string	"Cuda compilation tools, release 13.0, V13.0.88"
        /*0030*/ 	.string	"Build cuda_13.0.r13.0/compiler.36424714_0"
        /*0030*/ 	.string	"-arch sm_100 -m 64 "



//--------------------- .note.nv.cuinfo           --------------------------
	.section	.note.nv.cuinfo,"",@"SHT_NOTE"
	.sectionflags	@"SHF_NOTE_NV_CUINFO"
        /*0018*/ 	.short	0x0002
        /*001a*/ 	.short	0x0064
        /*001c*/ 	.short	0x0082
	.zero		2


//--------------------- .nv.info                  --------------------------
	.section	.nv.info,"",@"SHT_CUDA_INFO"
	.align	4


	//----- nvinfo : EIATTR_REGCOUNT
	.align		4
        /*0000*/ 	.byte	0x04, 0x2f
        /*0002*/ 	.short	(.L_7 - .L_6)
	.align		4
.L_6:
        /*0004*/ 	.word	index@(_Z13print_indicesi)
        /*0008*/ 	.word	0x00000028


	//----- nvinfo : EIATTR_FRAME_SIZE
	.align		4
.L_7:
        /*000c*/ 	.byte	0x04, 0x11
        /*000e*/ 	.short	(.L_9 - .L_8)
	.align		4
.L_8:
        /*0010*/ 	.word	index@(_Z13print_indicesi)
        /*0014*/ 	.word	0x00000010


	//----- nvinfo : EIATTR_REGCOUNT
	.align		4
.L_9:
        /*0018*/ 	.byte	0x04, 0x2f
        /*001a*/ 	.short	(.L_11 - .L_10)
	.align		4
.L_10:
        /*001c*/ 	.word	index@(_Z16cacheTiledMatMulPiS_S_ii)
        /*0020*/ 	.word	0x00000004


	//----- nvinfo : EIATTR_FRAME_SIZE
	.align		4
.L_11:
        /*0024*/ 	.byte	0x04, 0x11
        /*0026*/ 	.short	(.L_13 - .L_12)
	.align		4
.L_12:
        /*0028*/ 	.word	index@(_Z16cacheTiledMatMulPiS_S_ii)
        /*002c*/ 	.word	0x00000000


	//----- nvinfo : EIATTR_MIN_STACK_SIZE
	.align		4
.L_13:
        /*0030*/ 	.byte	0x04, 0x12
        /*0032*/ 	.short	(.L_15 - .L_14)
	.align		4
.L_14:
        /*0034*/ 	.word	index@(_Z16cacheTiledMatMulPiS_S_ii)
        /*0038*/ 	.word	0x00000000


	//----- nvinfo : EIATTR_MIN_STACK_SIZE
	.align		4
.L_15:
        /*003c*/ 	.byte	0x04, 0x12
        /*003e*/ 	.short	(.L_17 - .L_16)
	.align		4
.L_16:
        /*0040*/ 	.word	index@(_Z13print_indicesi)
        /*0044*/ 	.word	0x00000010
.L_17:


//--------------------- .nv.compat                --------------------------
	.section	.nv.compat,"",@"SHT_CUDA_COMPAT_INFO"
	.align	4
        /*0000*/ 	.byte	0x02, 0x09, 0x00, 0x00, 0x02, 0x02, 0x01, 0x00, 0x02, 0x05, 0x05, 0x00, 0x03, 0x07, 0x01, 0x01
        /*0010*/ 	.byte	0x02, 0x03, 0x00, 0x00, 0x02, 0x06, 0x01, 0x00, 0x04, 0x0b, 0x08, 0x00, 0x09, 0x00, 0x00, 0x00
        /*0020*/ 	.byte	0x00, 0x00, 0x00, 0x00


//--------------------- .nv.info._Z16cacheTiledMatMulPiS_S_ii --------------------------
	.section	.nv.info._Z16cacheTiledMatMulPiS_S_ii,"",@"SHT_CUDA_INFO"
	.sectionflags	@""
	.align	4


	//----- nvinfo : EIATTR_CUDA_API_VERSION
	.align		4
        /*0000*/ 	.byte	0x04, 0x37
        /*0002*/ 	.short	(.L_19 - .L_18)
.L_18:
        /*0004*/ 	.word	0x00000082


	//----- nvinfo : EIATTR_KPARAM_INFO
	.align		4
.L_19:
        /*0008*/ 	.byte	0x04, 0x17
        /*000a*/ 	.short	(.L_21 - .L_20)
.L_20:
        /*000c*/ 	.word	0x00000000
        /*0010*/ 	.short	0x0004
        /*0012*/ 	.short	0x001c
        /*0014*/ 	.byte	0x00, 0xf0, 0x11, 0x00


	//----- nvinfo : EIATTR_KPARAM_INFO
	.align		4
.L_21:
        /*0018*/ 	.byte	0x04, 0x17
        /*001a*/ 	.short	(.L_23 - .L_22)
.L_22:
        /*001c*/ 	.word	0x00000000
        /*0020*/ 	.short	0x0003
        /*0022*/ 	.short	0x0018
        /*0024*/ 	.byte	0x00, 0xf0, 0x11, 0x00


	//----- nvinfo : EIATTR_KPARAM_INFO
	.align		4
.L_23:
        /*0028*/ 	.byte	0x04, 0x17
        /*002a*/ 	.short	(.L_25 - .L_24)
.L_24:
        /*002c*/ 	.word	0x00000000
        /*0030*/ 	.short	0x0002
        /*0032*/ 	.short	0x0010
        /*0034*/ 	.byte	0x00, 0xf5, 0x21, 0x00


	//----- nvinfo : EIATTR_KPARAM_INFO
	.align		4
.L_25:
        /*0038*/ 	.byte	0x04, 0x17
        /*003a*/ 	.short	(.L_27 - .L_26)
.L_26:
        /*003c*/ 	.word	0x00000000
        /*0040*/ 	.short	0x0001
        /*0042*/ 	.short	0x0008
        /*0044*/ 	.byte	0x00, 0xf5, 0x21, 0x00


	//----- nvinfo : EIATTR_KPARAM_INFO
	.align		4
.L_27:
        /*0048*/ 	.byte	0x04, 0x17
        /*004a*/ 	.short	(.L_29 - .L_28)
.L_28:
        /*004c*/ 	.word	0x00000000
        /*0050*/ 	.short	0x0000
        /*0052*/ 	.short	0x0000
        /*0054*/ 	.byte	0x00, 0xf5, 0x21, 0x00


	//----- nvinfo : EIATTR_SPARSE_MMA_MASK
	.align		4
.L_29:
        /*0058*/ 	.byte	0x03, 0x50
        /*005a*/ 	.short	0x0000


	//----- nvinfo : EIATTR_MAXREG_COUNT
	.align		4
        /*005c*/ 	.byte	0x03, 0x1b
        /*005e*/ 	.short	0x00ff


	//----- nvinfo : EIATTR_MERCURY_ISA_VERSION
	.align		4
        /*0060*/ 	.byte	0x03, 0x5f
        /*0062*/ 	.short	0x0101


	//----- nvinfo : EIATTR_VRC_CTA_INIT_COUNT
	.align		4
        /*0064*/ 	.byte	0x02, 0x4a
	.zero		1
	.zero		1


	//----- nvinfo : EIATTR_EXIT_INSTR_OFFSETS
	.align		4
        /*0068*/ 	.byte	0x04, 0x1c
        /*006a*/ 	.short	(.L_31 - .L_30)


	//   ....[0]....
.L_30:
        /*006c*/ 	.word	0x00000010


	//----- nvinfo : EIATTR_CBANK_PARAM_SIZE
	.align		4
.L_31:
        /*0070*/ 	.byte	0x03, 0x19
        /*0072*/ 	.short	0x0020


	//----- nvinfo : EIATTR_PARAM_CBANK
	.align		4
        /*0074*/ 	.byte	0x04, 0x0a
        /*0076*/ 	.short	(.L_33 - .L_32)
	.align		4
.L_32:
        /*0078*/ 	.word	index@(.nv.constant0._Z16cacheTiledMatMulPiS_S_ii)
        /*007c*/ 	.short	0x0380
        /*007e*/ 	.short	0x0020


	//----- nvinfo : EIATTR_SW_WAR
	.align		4
.L_33:
        /*0080*/ 	.byte	0x04, 0x36
        /*0082*/ 	.short	(.L_35 - .L_34)
.L_34:
        /*0084*/ 	.word	0x00000008
.L_35:


//--------------------- .nv.info._Z13print_indicesi --------------------------
	.section	.nv.info._Z13print_indicesi,"",@"SHT_CUDA_INFO"
	.sectionflags	@""
	.align	4


	//----- nvinfo : EIATTR_CUDA_API_VERSION
	.align		4
        /*0000*/ 	.byte	0x04, 0x37
        /*0002*/ 	.short	(.L_37 - .L_36)
.L_36:
        /*0004*/ 	.word	0x00000082


	//----- nvinfo : EIATTR_KPARAM_INFO
	.align		4
.L_37:
        /*0008*/ 	.byte	0x04, 0x17
        /*000a*/ 	.short	(.L_39 - .L_38)
.L_38:
        /*000c*/ 	.word	0x00000000
        /*0010*/ 	.short	0x0000
        /*0012*/ 	.short	0x0000
        /*0014*/ 	.byte	0x00, 0xf0, 0x11, 0x00


	//----- nvinfo : EIATTR_SPARSE_MMA_MASK
	.align		4
.L_39:
        /*0018*/ 	.byte	0x03, 0x50
        /*001a*/ 	.short	0x0000


	//----- nvinfo : EIATTR_MAXREG_COUNT
	.align		4
        /*001c*/ 	.byte	0x03, 0x1b
        /*001e*/ 	.short	0x00ff


	//----- nvinfo : EIATTR_EXTERNS
	.align		4
        /*0020*/ 	.byte	0x04, 0x0f
        /*0022*/ 	.short	(.L_41 - .L_40)


	//   ....[0]....
	.align		4
.L_40:
        /*0024*/ 	.word	index@(vprintf)


	//----- nvinfo : EIATTR_MERCURY_ISA_VERSION
	.align		4
.L_41:
        /*0028*/ 	.byte	0x03, 0x5f
        /*002a*/ 	.short	0x0101


	//----- nvinfo : EIATTR_VRC_CTA_INIT_COUNT
	.align		4
        /*002c*/ 	.byte	0x02, 0x4a
	.zero		1
	.zero		1


	//----- nvinfo : EIATTR_SYSCALL_OFFSETS
	.align		4
        /*0030*/ 	.byte	0x04, 0x46
        /*0032*/ 	.short	(.L_43 - .L_42)


	//   ....[0]....
.L_42:
        /*0034*/ 	.word	0x00000160


	//   ....[1]....
        /*0038*/ 	.word	0x00000240


	//   ....[2]....
        /*003c*/ 	.word	0x000002d0


	//   ....[3]....
        /*0040*/ 	.word	0x00000540


	//   ....[4]....
        /*0044*/ 	.word	0x000005f0


	//   ....[5]....
        /*0048*/ 	.word	0x000006a0


	//   ....[6]....
        /*004c*/ 	.word	0x00000740


	//   ....[7]....
        /*0050*/ 	.word	0x00000810


	//   ....[8]....
        /*0054*/ 	.word	0x000008c0


	//   ....[9]....
        /*0058*/ 	.word	0x00000960


	//   ....[10]....
        /*005c*/ 	.word	0x00000a30


	//   ....[11]....
        /*0060*/ 	.word	0x00000ae0


	//   ....[12]....
        /*0064*/ 	.word	0x00000b80


	//   ....[13]....
        /*0068*/ 	.word	0x00000c50


	//   ....[14]....
        /*006c*/ 	.word	0x00000d00


	//   ....[15]....
        /*0070*/ 	.word	0x00000f30


	//   ....[16]....
        /*0074*/ 	.word	0x00000fd0


	//   ....[17]....
        /*0078*/ 	.word	0x00001070


	//   ....[18]....
        /*007c*/ 	.word	0x00001170


	//   ....[19]....
        /*0080*/ 	.word	0x00001210


	//   ....[20]....
        /*0084*/ 	.word	0x000012b0


	//   ....[21]....
        /*0088*/ 	.word	0x00001400


	//   ....[22]....
        /*008c*/ 	.word	0x000014b0


	//   ....[23]....
        /*0090*/ 	.word	0x00001550


	//----- nvinfo : EIATTR_EXIT_INSTR_OFFSETS
	.align		4
.L_43:
        /*0094*/ 	.byte	0x04, 0x1c
        /*0096*/ 	.short	(.L_45 - .L_44)


	//   ....[0]....
.L_44:
        /*0098*/ 	.word	0x00000310


	//   ....[1]....
        /*009c*/ 	.word	0x00000e10


	//   ....[2]....
        /*00a0*/ 	.word	0x000012f0


	//   ....[3]....
        /*00a4*/ 	.word	0x00001560


	//----- nvinfo : EIATTR_CRS_STACK_SIZE
	.align		4
.L_45:
        /*00a8*/ 	.byte	0x04, 0x1e
        /*00aa*/ 	.short	(.L_47 - .L_46)
.L_46:
        /*00ac*/ 	.word	0x00000000


	//----- nvinfo : EIATTR_CBANK_PARAM_SIZE
	.align		4
.L_47:
        /*00b0*/ 	.byte	0x03, 0x19
        /*00b2*/ 	.short	0x0004


	//----- nvinfo : EIATTR_PARAM_CBANK
	.align		4
        /*00b4*/ 	.byte	0x04, 0x0a
        /*00b6*/ 	.short	(.L_49 - .L_48)
	.align		4
.L_48:
        /*00b8*/ 	.word	index@(.nv.constant0._Z13print_indicesi)
        /*00bc*/ 	.short	0x0380
        /*00be*/ 	.short	0x0004


	//----- nvinfo : EIATTR_SW_WAR
	.align		4
.L_49:
        /*00c0*/ 	.byte	0x04, 0x36
        /*00c2*/ 	.short	(.L_51 - .L_50)
.L_50:
        /*00c4*/ 	.word	0x00000008
.L_51:


//--------------------- .nv.callgraph             --------------------------
	.section	.nv.callgraph,"",@"SHT_CUDA_CALLGRAPH"
	.align	4
	.sectionentsize	8
	.align		4
        /*0000*/ 	.word	0x00000000
	.align		4
        /*0004*/ 	.word	0xffffffff
	.align		4
        /*0008*/ 	.word	index@(_Z13print_indicesi)
	.align		4
        /*000c*/ 	.word	index@(vprintf)
	.align		4
        /*0010*/ 	.word	0x00000000
	.align		4
        /*0014*/ 	.word	0xfffffffe
	.align		4
        /*0018*/ 	.word	0x00000000
	.align		4
        /*001c*/ 	.word	0xfffffffd
	.align		4
        /*0020*/ 	.word	0x00000000
	.align		4
        /*0024*/ 	.word	0xfffffffc


//--------------------- .nv.constant4             --------------------------
	.section	.nv.constant4,"a",@progbits
	.align	8
	.align		8
.nv.constant4:
        /*0000*/ 	.dword	$str
	.align		8
        /*0008*/ 	.dword	$str$1
	.align		8
        /*0010*/ 	.dword	$str$2
	.align		8
        /*0018*/ 	.dword	$str$3
	.align		8
        /*0020*/ 	.dword	$str$4
	.align		8
        /*0028*/ 	.dword	$str$5
	.align		8
        /*0030*/ 	.dword	vprintf


//--------------------- .text._Z16cacheTiledMatMulPiS_S_ii --------------------------
	.section	.text._Z16cacheTiledMatMulPiS_S_ii,"ax",@progbits
	.align	128
        .global         _Z16cacheTiledMatMulPiS_S_ii
        .type           _Z16cacheTiledMatMulPiS_S_ii,@function
        .size           _Z16cacheTiledMatMulPiS_S_ii,(.L_x_30 - _Z16cacheTiledMatMulPiS_S_ii)
        .other          _Z16cacheTiledMatMulPiS_S_ii,@"STO_CUDA_ENTRY STV_DEFAULT"
_Z16cacheTiledMatMulPiS_S_ii:
.text._Z16cacheTiledMatMulPiS_S_ii:
[----:B------:R-:W-:Y:S01]  /*0000*/  LDC R1, c[0x0][0x37c] ;  /* 0x0000df00ff017b82 */ /* 0x000fe20000000800 */
[----:B------:R-:W-:Y:S05]  /*0010*/  EXIT ;  /* 0x000000000000794d */ /* 0x000fea0003800000 */
.L_x_0:
[----:B------:R-:W-:-:S00]  /*0020*/  BRA `(.L_x_0) ;  /* 0xfffffffc00fc7947 */ /* 0x000fc0000383ffff */
[----:B------:R-:W-:-:S00]  /*0030*/  NOP ;  /* 0x0000000000007918 */ /* 0x000fc00000000000 */
        /* <DEDUP_REMOVED lines=12> */
.L_x_30:


//--------------------- .text._Z13print_indicesi  --------------------------
	.section	.text._Z13print_indicesi,"ax",@progbits
	.align	128
        .global         _Z13print_indicesi
        .type           _Z13print_indicesi,@function
        .size           _Z13print_indicesi,(.L_x_31 - _Z13print_indicesi)
        .other          _Z13print_indicesi,@"STO_CUDA_ENTRY STV_DEFAULT"
_Z13print_indicesi:
.text._Z13print_indicesi:
[----:B------:R-:W0:Y:S01]  /*0000*/  LDC R1, c[0x0][0x37c] ;  /* 0x0000df00ff017b82 */ /* 0x000e220000000800 */
[----:B------:R-:W1:Y:S01]  /*0010*/  S2R R29, SR_CTAID.X ;  /* 0x00000000001d7919 */ /* 0x000e620000002500 */
[----:B------:R-:W2:Y:S01]  /*0020*/  LDCU UR4, c[0x0][0x2f8] ;  /* 0x00005f00ff0477ac */ /* 0x000ea20008000800 */
[----:B0-----:R-:W-:Y:S01]  /*0030*/  VIADD R1, R1, 0xfffffff0 ;  /* 0xfffffff001017836 */ /* 0x001fe20000000000 */
[----:B------:R-:W-:Y:S01]  /*0040*/  MOV R2, 0x30 ;  /* 0x0000003000027802 */ /* 0x000fe20000000f00 */
[----:B------:R-:W0:Y:S01]  /*0050*/  S2R R19, SR_TID.Y ;  /* 0x0000000000137919 */ /* 0x000e220000002200 */
[----:B------:R-:W3:Y:S02]  /*0060*/  LDCU UR5, c[0x0][0x2fc] ;  /* 0x00005f80ff0577ac */ /* 0x000ee40008000800 */
[----:B------:R4:W5:Y:S01]  /*0070*/  LDC.64 R8, c[0x4][R2] ;  /* 0x0100000002087b82 */ /* 0x0009620000000a00 */
[----:B------:R-:W4:Y:S01]  /*0080*/  S2R R18, SR_TID.X ;  /* 0x0000000000127919 */ /* 0x000f220000002100 */
[----:B------:R-:W1:Y:S01]  /*0090*/  LDCU.64 UR6, c[0x4][URZ] ;  /* 0x01000000ff0677ac */ /* 0x000e620008000a00 */
[----:B------:R-:W0:Y:S01]  /*00a0*/  S2R R17, SR_CTAID.Y ;  /* 0x0000000000117919 */ /* 0x000e220000002600 */
[----:B--2---:R-:W-:-:S05]  /*00b0*/  IADD3 R25, P0, PT, R1, UR4, RZ ;  /* 0x0000000401197c10 */ /* 0x004fca000ff1e0ff */
[----:B---3--:R-:W-:Y:S02]  /*00c0*/  IMAD.X R24, RZ, RZ, UR5, P0 ;  /* 0x00000005ff187e24 */ /* 0x008fe400080e06ff */
[----:B------:R-:W-:Y:S01]  /*00d0*/  IMAD.MOV.U32 R6, RZ, RZ, R25 ;  /* 0x000000ffff067224 */ /* 0x000fe200078e0019 */
[----:B-1----:R-:W-:Y:S01]  /*00e0*/  MOV R4, UR6 ;  /* 0x0000000600047c02 */ /* 0x002fe20008000f00 */
[----:B------:R-:W-:Y:S01]  /*00f0*/  IMAD.U32 R5, RZ, RZ, UR7 ;  /* 0x00000007ff057e24 */ /* 0x000fe2000f8e00ff */
[----:B------:R-:W-:Y:S01]  /*0100*/  MOV R7, R24 ;  /* 0x0000001800077202 */ /* 0x000fe20000000f00 */
[----:B------:R-:W-:Y:S02]  /*0110*/  IMAD.MOV.U32 R16, RZ, RZ, R29 ;  /* 0x000000ffff107224 */ /* 0x000fe400078e001d */
[----:B----4-:R-:W-:-:S03]  /*0120*/  IMAD R23, R29, 0x2, R18 ;  /* 0x000000021d177824 */ /* 0x010fc600078e0212 */
[----:B0-----:R0:W-:Y:S01]  /*0130*/  STL.128 [R1], R16 ;  /* 0x0000001001007387 */ /* 0x0011e20000100c00 */
[----:B------:R-:W-:-:S07]  /*0140*/  LEA R22, R17, R19, 0x1 ;  /* 0x0000001311167211 */ /* 0x000fce00078e08ff */
[----:B------:R-:W-:-:S07]  /*0150*/  LEPC R20, `(.L_x_1) ;  /* 0x000000001014794e */ /* 0x000fce0000000000 */
[----:B0----5:R-:W-:Y:S05]  /*0160*/  CALL.ABS.NOINC R8 ;  /* 0x0000000008007343 */ /* 0x021fea0003c00000 */
.L_x_1:
[----:B------:R-:W-:Y:S01]  /*0170*/  IMAD.MOV.U32 R16, RZ, RZ, R29 ;  /* 0x000000ffff107224 */ /* 0x000fe200078e001d */
[----:B------:R-:W-:Y:S01]  /*0180*/  MOV R8, R18 ;  /* 0x0000001200087202 */ /* 0x000fe20000000f00 */
[----:B------:R-:W-:Y:S01]  /*0190*/  IMAD.MOV.U32 R11, RZ, RZ, R17 ;  /* 0x000000ffff0b7224 */ /* 0x000fe200078e0011 */
[----:B------:R0:W1:Y:S01]  /*01a0*/  LDC.64 R12, c[0x4][R2] ;  /* 0x01000000020c7b82 */ /* 0x0000620000000a00 */
[----:B------:R-:W-:Y:S01]  /*01b0*/  IMAD.MOV.U32 R9, RZ, RZ, R19 ;  /* 0x000000ffff097224 */ /* 0x000fe200078e0013 */
[----:B------:R-:W2:Y:S01]  /*01c0*/  LDCU.64 UR4, c[0x4][0x8] ;  /* 0x01000100ff0477ac */ /* 0x000ea20008000a00 */
[----:B------:R-:W-:Y:S01]  /*01d0*/  IMAD.MOV.U32 R10, RZ, RZ, R16 ;  /* 0x000000ffff0a7224 */ /* 0x000fe200078e0010 */
[----:B------:R-:W-:Y:S01]  /*01e0*/  MOV R7, R24 ;  /* 0x0000001800077202 */ /* 0x000fe20000000f00 */
[----:B------:R-:W-:-:S03]  /*01f0*/  IMAD.MOV.U32 R6, RZ, RZ, R25 ;  /* 0x000000ffff067224 */ /* 0x000fc600078e0019 */
[----:B------:R0:W-:Y:S01]  /*0200*/  STL.128 [R1], R8 ;  /* 0x0000000801007387 */ /* 0x0001e20000100c00 */
[----:B--2---:R-:W-:Y:S01]  /*0210*/  MOV R4, UR4 ;  /* 0x0000000400047c02 */ /* 0x004fe20008000f00 */
[----:B------:R-:W-:-:S07]  /*0220*/  IMAD.U32 R5, RZ, RZ, UR5 ;  /* 0x00000005ff057e24 */ /* 0x000fce000f8e00ff */
[----:B------:R-:W-:-:S07]  /*0230*/  LEPC R20, `(.L_x_2) ;  /* 0x000000001014794e */ /* 0x000fce0000000000 */
[----:B01----:R-:W-:Y:S05]  /*0240*/  CALL.ABS.NOINC R12 ;  /* 0x000000000c007343 */ /* 0x003fea0003c00000 */
.L_x_2:
[----:B------:R0:W-:Y:S01]  /*0250*/  STL.64 [R1], R22 ;  /* 0x0000001601007387 */ /* 0x0001e20000100a00 */
[----:B------:R-:W1:Y:S01]  /*0260*/  LDC.64 R2, c[0x4][R2] ;  /* 0x0100000002027b82 */ /* 0x000e620000000a00 */
[----:B------:R-:W2:Y:S01]  /*0270*/  LDCU.64 UR4, c[0x4][0x10] ;  /* 0x01000200ff0477ac */ /* 0x000ea20008000a00 */
[----:B------:R-:W-:Y:S01]  /*0280*/  MOV R6, R25 ;  /* 0x0000001900067202 */ /* 0x000fe20000000f00 */
[----:B------:R-:W-:Y:S02]  /*0290*/  IMAD.MOV.U32 R7, RZ, RZ, R24 ;  /* 0x000000ffff077224 */ /* 0x000fe400078e0018 */
[----:B--2---:R-:W-:Y:S02]  /*02a0*/  IMAD.U32 R4, RZ, RZ, UR4 ;  /* 0x00000004ff047e24 */ /* 0x004fe4000f8e00ff */
[----:B0-----:R-:W-:-:S07]  /*02b0*/  IMAD.U32 R5, RZ, RZ, UR5 ;  /* 0x00000005ff057e24 */ /* 0x001fce000f8e00ff */
[----:B------:R-:W-:-:S07]  /*02c0*/  LEPC R20, `(.L_x_3) ;  /* 0x000000001014794e */ /* 0x000fce0000000000 */
[----:B-1----:R-:W-:Y:S05]  /*02d0*/  CALL.ABS.NOINC R2 ;  /* 0x0000000002007343 */ /* 0x002fea0003c00000 */
.L_x_3:
[----:B------:R-:W0:Y:S02]  /*02e0*/  LDCU UR4, c[0x0][0x380] ;  /* 0x00007000ff0477ac */ /* 0x000e240008000800 */
[----:B0-----:R-:W-:-:S05]  /*02f0*/  IMAD.U32 R32, RZ, RZ, UR4 ;  /* 0x00000004ff207e24 */ /* 0x001fca000f8e00ff */
[----:B------:R-:W-:-:S13]  /*0300*/  ISETP.GE.AND P0, PT, R32, 0x2, PT ;  /* 0x000000022000780c */ /* 0x000fda0003f06270 */
[----:B------:R-:W-:Y:S05]  /*0310*/  @!P0 EXIT ;  /* 0x000000000000894d */ /* 0x000fea0003800000 */
[-C--:B------:R-:W-:Y:S01]  /*0320*/  LEA.HI R28, R32, R32.reuse, RZ, 0x1 ;  /* 0x00000020201c7211 */ /* 0x080fe200078f08ff */
[----:B------:R-:W-:Y:S02]  /*0330*/  IMAD.MOV.U32 R2, RZ, RZ, RZ ;  /* 0x000000ffff027224 */ /* 0x000fe400078e00ff */
[----:B------:R-:W-:Y:S01]  /*0340*/  IMAD R16, R22, R32, RZ ;  /* 0x0000002016107224 */ /* 0x000fe200078e02ff */
[----:B------:R-:W-:-:S04]  /*0350*/  SHF.R.S32.HI R28, RZ, 0x1, R28 ;  /* 0x00000001ff1c7819 */ /* 0x000fc8000001141c */
[----:B------:R-:W-:-:S04]  /*0360*/  IADD3 R0, PT, PT, R28, -0x1, RZ ;  /* 0xffffffff1c007810 */ /* 0x000fc80007ffe0ff */
[----:B------:R-:W-:-:S13]  /*0370*/  ISETP.GE.U32.AND P0, PT, R0, 0x3, PT ;  /* 0x000000030000780c */ /* 0x000fda0003f06070 */
[----:B------:R-:W-:Y:S05]  /*0380*/  @!P0 BRA `(.L_x_4) ;  /* 0x00000008009c8947 */ /* 0x000fea0003800000 */
[C---:B------:R-:W-:Y:S01]  /*0390*/  IADD3 R5, PT, PT, R19.reuse, 0x4, RZ ;  /* 0x0000000413057810 */ /* 0x040fe20007ffe0ff */
[C---:B------:R-:W-:Y:S01]  /*03a0*/  VIADD R3, R19.reuse, 0x2 ;  /* 0x0000000213037836 */ /* 0x040fe20000000000 */
[----:B------:R-:W-:Y:S01]  /*03b0*/  BSSY.RECONVERGENT B6, `(.L_x_5) ;  /* 0x00000a3000067945 */ /* 0x000fe20003800200 */
[----:B------:R-:W-:Y:S01]  /*03c0*/  VIADD R7, R19, 0x6 ;  /* 0x0000000613077836 */ /* 0x000fe20000000000 */
[----:B------:R-:W-:Y:S01]  /*03d0*/  MOV R17, R18 ;  /* 0x0000001200117202 */ /* 0x000fe20000000f00 */
[-CC-:B------:R-:W-:Y:S02]  /*03e0*/  IMAD R2, R5, R32.reuse, R18.reuse ;  /* 0x0000002005027224 */ /* 0x180fe400078e0212 */
[-CC-:B------:R-:W-:Y:S02]  /*03f0*/  IMAD R4, R19, R32.reuse, R18.reuse ;  /* 0x0000002013047224 */ /* 0x180fe400078e0212 */
[--C-:B------:R-:W-:Y:S01]  /*0400*/  IMAD R0, R3, R32, R18.reuse ;  /* 0x0000002003007224 */ /* 0x100fe200078e0212 */
[----:B------:R-:W-:Y:S01]  /*0410*/  LEA R31, R29, R2, 0x1 ;  /* 0x000000021d1f7211 */ /* 0x000fe200078e08ff */
[----:B------:R-:W-:-:S02]  /*0420*/  IMAD R32, R7, R32, R18 ;  /* 0x0000002007207224 */ /* 0x000fc400078e0212 */
[----:B------:R-:W-:Y:S02]  /*0430*/  HFMA2 R2, -RZ, RZ, 0, 2.384185791015625e-07 ;  /* 0x00000004ff027431 */ /* 0x000fe400000001ff */
[C---:B------:R-:W-:Y:S02]  /*0440*/  IMAD R35, R29.reuse, 0x2, R4 ;  /* 0x000000021d237824 */ /* 0x040fe400078e0204 */
[C---:B------:R-:W-:Y:S02]  /*0450*/  IMAD R33, R29.reuse, 0x2, R0 ;  /* 0x000000021d217824 */ /* 0x040fe400078e0200 */
[----:B------:R-:W-:Y:S02]  /*0460*/  IMAD.IADD R37, R16, 0x1, R18 ;  /* 0x0000000110257824 */ /* 0x000fe400078e0212 */
[----:B------:R-:W-:Y:S02]  /*0470*/  IMAD R29, R29, 0x2, R32 ;  /* 0x000000021d1d7824 */ /* 0x000fe400078e0220 */
[----:B------:R-:W-:-:S07]  /*0480*/  IMAD.MOV.U32 R27, RZ, RZ, RZ ;  /* 0x000000ffff1b7224 */ /* 0x000fce00078e00ff */
.L_x_18:
[----:B------:R-:W0:Y:S01]  /*0490*/  LDCU UR4, c[0x0][0x2f8] ;  /* 0x00005f00ff0477ac */ /* 0x000e220008000800 */
[----:B------:R-:W-:Y:S01]  /*04a0*/  MOV R8, 0x30 ;  /* 0x0000003000087802 */ /* 0x000fe20000000f00 */
[----:B------:R-:W-:Y:S02]  /*04b0*/  IMAD.MOV.U32 R6, RZ, RZ, R25 ;  /* 0x000000ffff067224 */ /* 0x000fe400078e0019 */
[----:B------:R-:W-:-:S03]  /*04c0*/  IMAD.MOV.U32 R7, RZ, RZ, R24 ;  /* 0x000000ffff077224 */ /* 0x000fc600078e0018 */
[----:B------:R-:W1:Y:S01]  /*04d0*/  LDC.64 R8, c[0x4][R8] ;  /* 0x0100000008087b82 */ /* 0x000e620000000a00 */
[----:B0-----:R-:W-:Y:S01]  /*04e0*/  VIADD R26, R25, -UR4 ;  /* 0x80000004191a7c36 */ /* 0x001fe20008000000 */
[----:B------:R-:W0:Y:S04]  /*04f0*/  LDCU.64 UR4, c[0x4][0x18] ;  /* 0x01000300ff0477ac */ /* 0x000e280008000a00 */
[----:B------:R2:W-:Y:S01]  /*0500*/  STL [R26], R27 ;  /* 0x0000001b1a007387 */ /* 0x0005e20000100800 */
[----:B0-----:R-:W-:Y:S01]  /*0510*/  IMAD.U32 R4, RZ, RZ, UR4 ;  /* 0x00000004ff047e24 */ /* 0x001fe2000f8e00ff */
[----:B--2---:R-:W-:-:S07]  /*0520*/  MOV R5, UR5 ;  /* 0x0000000500057c02 */ /* 0x004fce0008000f00 */
[----:B------:R-:W-:-:S07]  /*0530*/  LEPC R20, `(.L_x_6) ;  /* 0x000000001014794e */ /* 0x000fce0000000000 */
[----:B-1----:R-:W-:Y:S05]  /*0540*/  CALL.ABS.NOINC R8 ;  /* 0x0000000008007343 */ /* 0x002fea0003c00000 */
.L_x_6:
[----:B------:R-:W-:Y:S01]  /*0550*/  MOV R22, 0x30 ;  /* 0x0000003000167802 */ /* 0x000fe20000000f00 */
[----:B------:R0:W-:Y:S01]  /*0560*/  STL.64 [R26], R16 ;  /* 0x000000101a007387 */ /* 0x0001e20000100a00 */
[----:B------:R-:W1:Y:S01]  /*0570*/  LDCU.64 UR4, c[0x4][0x20] ;  /* 0x01000400ff0477ac */ /* 0x000e620008000a00 */
[----:B------:R-:W-:Y:S01]  /*0580*/  IMAD.MOV.U32 R6, RZ, RZ, R25 ;  /* 0x000000ffff067224 */ /* 0x000fe200078e0019 */
[----:B------:R0:W2:Y:S01]  /*0590*/  LDC.64 R8, c[0x4][R22] ;  /* 0x0100000016087b82 */ /* 0x0000a20000000a00 */
[----:B------:R0:W-:Y:S01]  /*05a0*/  STL [R26+0x8], R37 ;  /* 0x000008251a007387 */ /* 0x0001e20000100800 */
[----:B------:R-:W-:Y:S02]  /*05b0*/  MOV R7, R24 ;  /* 0x0000001800077202 */ /* 0x000fe40000000f00 */
[----:B-1----:R-:W-:Y:S01]  /*05c0*/  MOV R4, UR4 ;  /* 0x0000000400047c02 */ /* 0x002fe20008000f00 */
[----:B0-----:R-:W-:-:S07]  /*05d0*/  IMAD.U32 R5, RZ, RZ, UR5 ;  /* 0x00000005ff057e24 */ /* 0x001fce000f8e00ff */
[----:B------:R-:W-:-:S07]  /*05e0*/  LEPC R20, `(.L_x_7) ;  /* 0x000000001014794e */ /* 0x000fce0000000000 */
[----:B--2---:R-:W-:Y:S05]  /*05f0*/  CALL.ABS.NOINC R8 ;  /* 0x0000000008007343 */ /* 0x004fea0003c00000 */
.L_x_7:
[----:B------:R-:W-:Y:S01]  /*0600*/  VIADD R18, R2, 0xfffffffc ;  /* 0xfffffffc02127836 */ /* 0x000fe20000000000 */
[----:B------:R0:W-:Y:S01]  /*0610*/  STL [R26+0x8], R35 ;  /* 0x000008231a007387 */ /* 0x0001e20000100800 */
[----:B------:R0:W1:Y:S01]  /*0620*/  LDC.64 R8, c[0x4][R22] ;  /* 0x0100000016087b82 */ /* 0x0000620000000a00 */
[----:B------:R-:W2:Y:S01]  /*0630*/  LDCU.64 UR4, c[0x4][0x28] ;  /* 0x01000500ff0477ac */ /* 0x000ea20008000a00 */
[----:B------:R-:W-:Y:S01]  /*0640*/  IMAD.MOV.U32 R6, RZ, RZ, R25 ;  /* 0x000000ffff067224 */ /* 0x000fe200078e0019 */
[----:B------:R0:W-:Y:S01]  /*0650*/  STL.64 [R26], R18 ;  /* 0x000000121a007387 */ /* 0x0001e20000100a00 */
[----:B------:R-:W-:Y:S02]  /*0660*/  IMAD.MOV.U32 R7, RZ, RZ, R24 ;  /* 0x000000ffff077224 */ /* 0x000fe400078e0018 */
[----:B--2---:R-:W-:Y:S01]  /*0670*/  IMAD.U32 R4, RZ, RZ, UR4 ;  /* 0x00000004ff047e24 */ /* 0x004fe2000f8e00ff */
[----:B0-----:R-:W-:-:S07]  /*0680*/  MOV R5, UR5 ;  /* 0x0000000500057c02 */ /* 0x001fce0008000f00 */
[----:B------:R-:W-:-:S07]  /*0690*/  LEPC R20, `(.L_x_8) ;  /* 0x000000001014794e */ /* 0x000fce0000000000 */
[----:B-1----:R-:W-:Y:S05]  /*06a0*/  CALL.ABS.NOINC R8 ;  /* 0x0000000008007343 */ /* 0x002fea0003c00000 */
.L_x_8:
[----:B------:R-:W-:Y:S01]  /*06b0*/  IADD3 R3, PT, PT, R27, 0x1, RZ ;  /* 0x000000011b037810 */ /* 0x000fe20007ffe0ff */
[----:B------:R0:W1:Y:S01]  /*06c0*/  LDC.64 R8, c[0x4][R22] ;  /* 0x0100000016087b82 */ /* 0x0000620000000a00 */
[----:B------:R-:W2:Y:S01]  /*06d0*/  LDCU.64 UR4, c[0x4][0x18] ;  /* 0x01000300ff0477ac */ /* 0x000ea20008000a00 */
[----:B------:R-:W-:Y:S01]  /*06e0*/  MOV R6, R25 ;  /* 0x0000001900067202 */ /* 0x000fe20000000f00 */
[----:B------:R-:W-:Y:S01]  /*06f0*/  IMAD.MOV.U32 R7, RZ, RZ, R24 ;  /* 0x000000ffff077224 */ /* 0x000fe200078e0018 */
[----:B------:R0:W-:Y:S01]  /*0700*/  STL [R26], R3 ;  /* 0x000000031a007387 */ /* 0x0001e20000100800 */
[----:B--2---:R-:W-:Y:S02]  /*0710*/  IMAD.U32 R4, RZ, RZ, UR4 ;  /* 0x00000004ff047e24 */ /* 0x004fe4000f8e00ff */
[----:B0-----:R-:W-:-:S07]  /*0720*/  IMAD.U32 R5, RZ, RZ, UR5 ;  /* 0x00000005ff057e24 */ /* 0x001fce000f8e00ff */
[----:B------:R-:W-:-:S07]  /*0730*/  LEPC R20, `(.L_x_9) ;  /* 0x000000001014794e */ /* 0x000fce0000000000 */
[----:B-1----:R-:W-:Y:S05]  /*0740*/  CALL.ABS.NOINC R8 ;  /* 0x0000000008007343 */ /* 0x002fea0003c00000 */
.L_x_9:
[----:B------:R-:W-:Y:S01]  /*0750*/  VIADD R11, R17, 0x2 ;  /* 0x00000002110b7836 */ /* 0x000fe20000000000 */
[----:B------:R-:W-:Y:S01]  /*0760*/  MOV R10, R16 ;  /* 0x00000010000a7202 */ /* 0x000fe20000000f00 */
[----:B------:R-:W-:Y:S01]  /*0770*/  VIADD R3, R37, 0x2 ;  /* 0x0000000225037836 */ /* 0x000fe20000000000 */
[----:B------:R0:W1:Y:S01]  /*0780*/  LDC.64 R8, c[0x4][R22] ;  /* 0x0100000016087b82 */ /* 0x0000620000000a00 */
[----:B------:R-:W2:Y:S01]  /*0790*/  LDCU.64 UR4, c[0x4][0x20] ;  /* 0x01000400ff0477ac */ /* 0x000ea20008000a00 */
[----:B------:R-:W-:Y:S01]  /*07a0*/  IMAD.MOV.U32 R6, RZ, RZ, R25 ;  /* 0x000000ffff067224 */ /* 0x000fe200078e0019 */
[----:B------:R0:W-:Y:S01]  /*07b0*/  STL.64 [R26], R10 ;  /* 0x0000000a1a007387 */ /* 0x0001e20000100a00 */
[----:B------:R-:W-:-:S03]  /*07c0*/  IMAD.MOV.U32 R7, RZ, RZ, R24 ;  /* 0x000000ffff077224 */ /* 0x000fc600078e0018 */
[----:B------:R0:W-:Y:S01]  /*07d0*/  STL [R26+0x8], R3 ;  /* 0x000008031a007387 */ /* 0x0001e20000100800 */
[----:B--2---:R-:W-:Y:S01]  /*07e0*/  IMAD.U32 R4, RZ, RZ, UR4 ;  /* 0x00000004ff047e24 */ /* 0x004fe2000f8e00ff */
[----:B0-----:R-:W-:-:S07]  /*07f0*/  MOV R5, UR5 ;  /* 0x0000000500057c02 */ /* 0x001fce0008000f00 */
[----:B------:R-:W-:-:S07]  /*0800*/  LEPC R20, `(.L_x_10) ;  /* 0x000000001014794e */ /* 0x000fce0000000000 */
[----:B-1----:R-:W-:Y:S05]  /*0810*/  CALL.ABS.NOINC R8 ;  /* 0x0000000008007343 */ /* 0x002fea0003c00000 */
.L_x_10:
[----:B------:R-:W-:Y:S01]  /*0820*/  IADD3 R18, PT, PT, R2, -0x2, RZ ;  /* 0xfffffffe02127810 */ /* 0x000fe20007ffe0ff */
[----:B------:R0:W-:Y:S01]  /*0830*/  STL [R26+0x8], R33 ;  /* 0x000008211a007387 */ /* 0x0001e20000100800 */
[----:B------:R0:W1:Y:S01]  /*0840*/  LDC.64 R8, c[0x4][R22] ;  /* 0x0100000016087b82 */ /* 0x0000620000000a00 */
[----:B------:R-:W2:Y:S01]  /*0850*/  LDCU.64 UR4, c[0x4][0x28] ;  /* 0x01000500ff0477ac */ /* 0x000ea20008000a00 */
[----:B------:R-:W-:Y:S01]  /*0860*/  MOV R6, R25 ;  /* 0x0000001900067202 */ /* 0x000fe20000000f00 */
[----:B------:R0:W-:Y:S01]  /*0870*/  STL.64 [R26], R18 ;  /* 0x000000121a007387 */ /* 0x0001e20000100a00 */
[----:B------:R-:W-:Y:S02]  /*0880*/  IMAD.MOV.U32 R7, RZ, RZ, R24 ;  /* 0x000000ffff077224 */ /* 0x000fe400078e0018 */
[----:B--2---:R-:W-:Y:S02]  /*0890*/  IMAD.U32 R4, RZ, RZ, UR4 ;  /* 0x00000004ff047e24 */ /* 0x004fe4000f8e00ff */
[----:B0-----:R-:W-:-:S07]  /*08a0*/  IMAD.U32 R5, RZ, RZ, UR5 ;  /* 0x00000005ff057e24 */ /* 0x001fce000f8e00ff */
[----:B------:R-:W-:-:S07]  /*08b0*/  LEPC R20, `(.L_x_11) ;  /* 0x000000001014794e */ /* 0x000fce0000000000 */
[----:B-1----:R-:W-:Y:S05]  /*08c0*/  CALL.ABS.NOINC R8 ;  /* 0x0000000008007343 */ /* 0x002fea0003c00000 */
.L_x_11:
[----:B------:R-:W-:Y:S01]  /*08d0*/  VIADD R3, R27, 0x2 ;  /* 0x000000021b037836 */ /* 0x000fe20000000000 */
[----:B------:R0:W1:Y:S01]  /*08e0*/  LDC.64 R8, c[0x4][R22] ;  /* 0x0100000016087b82 */ /* 0x0000620000000a00 */
[----:B------:R-:W2:Y:S01]  /*08f0*/  LDCU.64 UR4, c[0x4][0x18] ;  /* 0x01000300ff0477ac */ /* 0x000ea20008000a00 */
[----:B------:R-:W-:Y:S01]  /*0900*/  IMAD.MOV.U32 R6, RZ, RZ, R25 ;  /* 0x000000ffff067224 */ /* 0x000fe200078e0019 */
[----:B------:R-:W-:Y:S01]  /*0910*/  MOV R7, R24 ;  /* 0x0000001800077202 */ /* 0x000fe20000000f00 */
[----:B------:R0:W-:Y:S01]  /*0920*/  STL [R26], R3 ;  /* 0x000000031a007387 */ /* 0x0001e20000100800 */
[----:B--2---:R-:W-:Y:S01]  /*0930*/  MOV R4, UR4 ;  /* 0x0000000400047c02 */ /* 0x004fe20008000f00 */
[----:B0-----:R-:W-:-:S07]  /*0940*/  IMAD.U32 R5, RZ, RZ, UR5 ;  /* 0x00000005ff057e24 */ /* 0x001fce000f8e00ff */
[----:B------:R-:W-:-:S07]  /*0950*/  LEPC R20, `(.L_x_12) ;  /* 0x000000001014794e */ /* 0x000fce0000000000 */
[----:B-1----:R-:W-:Y:S05]  /*0960*/  CALL.ABS.NOINC R8 ;  /* 0x0000000008007343 */ /* 0x002fea0003c00000 */
.L_x_12:
[----:B------:R-:W-:Y:S01]  /*0970*/  VIADD R11, R17, 0x4 ;  /* 0x00000004110b7836 */ /* 0x000fe20000000000 */
[----:B------:R-:W-:Y:S01]  /*0980*/  IADD3 R3, PT, PT, R37, 0x4, RZ ;  /* 0x0000000425037810 */ /* 0x000fe20007ffe0ff */
[----:B------:R-:W-:Y:S01]  /*0990*/  IMAD.MOV.U32 R10, RZ, RZ, R16 ;  /* 0x000000ffff0a7224 */ /* 0x000fe200078e0010 */
[----:B------:R0:W1:Y:S01]  /*09a0*/  LDC.64 R8, c[0x4][R22] ;  /* 0x0100000016087b82 */ /* 0x0000620000000a00 */
[----:B------:R-:W2:Y:S01]  /*09b0*/  LDCU.64 UR4, c[0x4][0x20] ;  /* 0x01000400ff0477ac */ /* 0x000ea20008000a00 */
[----:B------:R-:W-:Y:S01]  /*09c0*/  MOV R6, R25 ;  /* 0x0000001900067202 */ /* 0x000fe20000000f00 */
[----:B------:R0:W-:Y:S01]  /*09d0*/  STL [R26+0x8], R3 ;  /* 0x000008031a007387 */ /* 0x0001e20000100800 */
[----:B------:R-:W-:-:S03]  /*09e0*/  IMAD.MOV.U32 R7, RZ, RZ, R24 ;  /* 0x000000ffff077224 */ /* 0x000fc600078e0018 */
[----:B------:R0:W-:Y:S01]  /*09f0*/  STL.64 [R26], R10 ;  /* 0x0000000a1a007387 */ /* 0x0001e20000100a00 */
[----:B--2---:R-:W-:Y:S02]  /*0a00*/  IMAD.U32 R4, RZ, RZ, UR4 ;  /* 0x00000004ff047e24 */ /* 0x004fe4000f8e00ff */
[----:B0-----:R-:W-:-:S07]  /*0a10*/  IMAD.U32 R5, RZ, RZ, UR5 ;  /* 0x00000005ff057e24 */ /* 0x001fce000f8e00ff */
[----:B------:R-:W-:-:S07]  /*0a20*/  LEPC R20, `(.L_x_13) ;  /* 0x000000001014794e */ /* 0x000fce0000000000 */
[----:B-1----:R-:W-:Y:S05]  /*0a30*/  CALL.ABS.NOINC R8 ;  /* 0x0000000008007343 */ /* 0x002fea0003c00000 */
.L_x_13:
[----:B------:R-:W-:Y:S01]  /*0a40*/  IMAD.MOV.U32 R3, RZ, RZ, R19 ;  /* 0x000000ffff037224 */ /* 0x000fe200078e0013 */
[----:B------:R0:W-:Y:S01]  /*0a50*/  STL [R26+0x8], R31 ;  /* 0x0000081f1a007387 */ /* 0x0001e20000100800 */
[----:B------:R0:W1:Y:S01]  /*0a60*/  LDC.64 R8, c[0x4][R22] ;  /* 0x0100000016087b82 */ /* 0x0000620000000a00 */
[----:B------:R-:W2:Y:S01]  /*0a70*/  LDCU.64 UR4, c[0x4][0x28] ;  /* 0x01000500ff0477ac */ /* 0x000ea20008000a00 */
[----:B------:R-:W-:Y:S01]  /*0a80*/  IMAD.MOV.U32 R6, RZ, RZ, R25 ;  /* 0x000000ffff067224 */ /* 0x000fe200078e0019 */
[----:B------:R0:W-:Y:S01]  /*0a90*/  STL.64 [R26], R2 ;  /* 0x000000021a007387 */ /* 0x0001e20000100a00 */
[----:B------:R-:W-:Y:S02]  /*0aa0*/  MOV R7, R24 ;  /* 0x0000001800077202 */ /* 0x000fe40000000f00 */
[----:B--2---:R-:W-:Y:S01]  /*0ab0*/  MOV R4, UR4 ;  /* 0x0000000400047c02 */ /* 0x004fe20008000f00 */
[----:B0-----:R-:W-:-:S07]  /*0ac0*/  IMAD.U32 R5, RZ, RZ, UR5 ;  /* 0x00000005ff057e24 */ /* 0x001fce000f8e00ff */
[----:B------:R-:W-:-:S07]  /*0ad0*/  LEPC R20, `(.L_x_14) ;  /* 0x000000001014794e */ /* 0x000fce0000000000 */
[----:B-1----:R-:W-:Y:S05]  /*0ae0*/  CALL.ABS.NOINC R8 ;  /* 0x0000000008007343 */ /* 0x002fea0003c00000 */
.L_x_14:
[----:B------:R-:W-:Y:S01]  /*0af0*/  VIADD R3, R27, 0x3 ;  /* 0x000000031b037836 */ /* 0x000fe20000000000 */
[----:B------:R0:W1:Y:S01]  /*0b00*/  LDC.64 R8, c[0x4][R22] ;  /* 0x0100000016087b82 */ /* 0x0000620000000a00 */
[----:B------:R-:W2:Y:S01]  /*0b10*/  LDCU.64 UR4, c[0x4][0x18] ;  /* 0x01000300ff0477ac */ /* 0x000ea20008000a00 */
[----:B------:R-:W-:Y:S02]  /*0b20*/  IMAD.MOV.U32 R6, RZ, RZ, R25 ;  /* 0x000000ffff067224 */ /* 0x000fe400078e0019 */
[----:B------:R0:W-:Y:S01]  /*0b30*/  STL [R26], R3 ;  /* 0x000000031a007387 */ /* 0x0001e20000100800 */
[----:B------:R-:W-:Y:S02]  /*0b40*/  IMAD.MOV.U32 R7, RZ, RZ, R24 ;  /* 0x000000ffff077224 */ /* 0x000fe400078e0018 */
[----:B--2---:R-:W-:Y:S01]  /*0b50*/  IMAD.U32 R4, RZ, RZ, UR4 ;  /* 0x00000004ff047e24 */ /* 0x004fe2000f8e00ff */
[----:B0-----:R-:W-:-:S07]  /*0b60*/  MOV R5, UR5 ;  /* 0x0000000500057c02 */ /* 0x001fce0008000f00 */
[----:B------:R-:W-:-:S07]  /*0b70*/  LEPC R20, `(.L_x_15) ;  /* 0x000000001014794e */ /* 0x000fce0000000000 */
[----:B-1----:R-:W-:Y:S05]  /*0b80*/  CALL.ABS.NOINC R8 ;  /* 0x0000000008007343 */ /* 0x002fea0003c00000 */
.L_x_15:
[----:B------:R-:W-:Y:S01]  /*0b90*/  IADD3 R11, PT, PT, R17, 0x6, RZ ;  /* 0x00000006110b7810 */ /* 0x000fe20007ffe0ff */
[----:B------:R-:W-:Y:S01]  /*0ba0*/  IMAD.MOV.U32 R10, RZ, RZ, R16 ;  /* 0x000000ffff0a7224 */ /* 0x000fe200078e0010 */
[----:B------:R-:W-:Y:S01]  /*0bb0*/  IADD3 R3, PT, PT, R37, 0x6, RZ ;  /* 0x0000000625037810 */ /* 0x000fe20007ffe0ff */
[----:B------:R0:W1:Y:S01]  /*0bc0*/  LDC.64 R8, c[0x4][R22] ;  /* 0x0100000016087b82 */ /* 0x0000620000000a00 */
[----:B------:R-:W2:Y:S01]  /*0bd0*/  LDCU.64 UR4, c[0x4][0x20] ;  /* 0x01000400ff0477ac */ /* 0x000ea20008000a00 */
[----:B------:R-:W-:Y:S01]  /*0be0*/  IMAD.MOV.U32 R6, RZ, RZ, R25 ;  /* 0x000000ffff067224 */ /* 0x000fe200078e0019 */
[----:B------:R0:W-:Y:S01]  /*0bf0*/  STL.64 [R26], R10 ;  /* 0x0000000a1a007387 */ /* 0x0001e20000100a00 */
[----:B------:R-:W-:-:S03]  /*0c00*/  MOV R7, R24 ;  /* 0x0000001800077202 */ /* 0x000fc60000000f00 */
[----:B------:R0:W-:Y:S01]  /*0c10*/  STL [R26+0x8], R3 ;  /* 0x000008031a007387 */ /* 0x0001e20000100800 */
[----:B--2---:R-:W-:Y:S01]  /*0c20*/  IMAD.U32 R4, RZ, RZ, UR4 ;  /* 0x00000004ff047e24 */ /* 0x004fe2000f8e00ff */
[----:B0-----:R-:W-:-:S07]  /*0c30*/  MOV R5, UR5 ;  /* 0x0000000500057c02 */ /* 0x001fce0008000f00 */
[----:B------:R-:W-:-:S07]  /*0c40*/  LEPC R20, `(.L_x_16) ;  /* 0x000000001014794e */ /* 0x000fce0000000000 */
[----:B-1----:R-:W-:Y:S05]  /*0c50*/  CALL.ABS.NOINC R8 ;  /* 0x0000000008007343 */ /* 0x002fea0003c00000 */
.L_x_16:
[----:B------:R-:W-:Y:S01]  /*0c60*/  VIADD R18, R2, 0x2 ;  /* 0x0000000202127836 */ /* 0x000fe20000000000 */
[----:B------:R0:W-:Y:S01]  /*0c70*/  STL [R26+0x8], R29 ;  /* 0x0000081d1a007387 */ /* 0x0001e20000100800 */
[----:B------:R0:W1:Y:S01]  /*0c80*/  LDC.64 R8, c[0x4][R22] ;  /* 0x0100000016087b82 */ /* 0x0000620000000a00 */
[----:B------:R-:W2:Y:S01]  /*0c90*/  LDCU.64 UR4, c[0x4][0x28] ;  /* 0x01000500ff0477ac */ /* 0x000ea20008000a00 */
[----:B------:R-:W-:Y:S01]  /*0ca0*/  MOV R6, R25 ;  /* 0x0000001900067202 */ /* 0x000fe20000000f00 */
[----:B------:R0:W-:Y:S01]  /*0cb0*/  STL.64 [R26], R18 ;  /* 0x000000121a007387 */ /* 0x0001e20000100a00 */
[----:B------:R-:W-:Y:S01]  /*0cc0*/  IMAD.MOV.U32 R7, RZ, RZ, R24 ;  /* 0x000000ffff077224 */ /* 0x000fe200078e0018 */
[----:B--2---:R-:W-:Y:S01]  /*0cd0*/  MOV R4, UR4 ;  /* 0x0000000400047c02 */ /* 0x004fe20008000f00 */
[----:B0-----:R-:W-:-:S07]  /*0ce0*/  IMAD.U32 R5, RZ, RZ, UR5 ;  /* 0x00000005ff057e24 */ /* 0x001fce000f8e00ff */
[----:B------:R-:W-:-:S07]  /*0cf0*/  LEPC R20, `(.L_x_17) ;  /* 0x000000001014794e */ /* 0x000fce0000000000 */
[----:B-1----:R-:W-:Y:S05]  /*0d00*/  CALL.ABS.NOINC R8 ;  /* 0x0000000008007343 */ /* 0x002fea0003c00000 */
.L_x_17:
[----:B------:R-:W0:Y:S01]  /*0d10*/  LDCU UR4, c[0x0][0x380] ;  /* 0x00007000ff0477ac */ /* 0x000e220008000800 */
[----:B------:R-:W-:Y:S01]  /*0d20*/  IADD3 R27, PT, PT, R27, 0x4, RZ ;  /* 0x000000041b1b7810 */ /* 0x000fe20007ffe0ff */
[----:B------:R-:W-:Y:S01]  /*0d30*/  VIADD R37, R37, 0x8 ;  /* 0x0000000825257836 */ /* 0x000fe20000000000 */
[----:B------:R-:W-:Y:S01]  /*0d40*/  LOP3.LUT R0, R28, 0x3ffffffc, RZ, 0xc0, !PT ;  /* 0x3ffffffc1c007812 */ /* 0x000fe200078ec0ff */
[----:B------:R-:W-:Y:S01]  /*0d50*/  VIADD R2, R2, 0x8 ;  /* 0x0000000802027836 */ /* 0x000fe20000000000 */
[----:B------:R-:W-:Y:S02]  /*0d60*/  IADD3 R17, PT, PT, R17, 0x8, RZ ;  /* 0x0000000811117810 */ /* 0x000fe40007ffe0ff */
[----:B------:R-:W-:Y:S02]  /*0d70*/  ISETP.NE.AND P0, PT, R27, R0, PT ;  /* 0x000000001b00720c */ /* 0x000fe40003f05270 */
[----:B0-----:R-:W-:-:S04]  /*0d80*/  MOV R32, UR4 ;  /* 0x0000000400207c02 */ /* 0x001fc80008000f00 */
[C---:B------:R-:W-:Y:S01]  /*0d90*/  LEA R31, R32.reuse, R31, 0x3 ;  /* 0x0000001f201f7211 */ /* 0x040fe200078e18ff */
[C---:B------:R-:W-:Y:S01]  /*0da0*/  IMAD R33, R32.reuse, 0x8, R33 ;  /* 0x0000000820217824 */ /* 0x040fe200078e0221 */
[C---:B------:R-:W-:Y:S01]  /*0db0*/  LEA R35, R32.reuse, R35, 0x3 ;  /* 0x0000002320237211 */ /* 0x040fe200078e18ff */
[----:B------:R-:W-:-:S04]  /*0dc0*/  IMAD R29, R32, 0x8, R29 ;  /* 0x00000008201d7824 */ /* 0x000fc800078e021d */
[----:B------:R-:W-:Y:S05]  /*0dd0*/  @P0 BRA `(.L_x_18) ;  /* 0xfffffff400ac0947 */ /* 0x000fea000383ffff */
[----:B------:R-:W-:Y:S05]  /*0de0*/  BSYNC.RECONVERGENT B6 ;  /* 0x0000000000067941 */ /* 0x000fea0003800200 */
.L_x_5:
[----:B------:R-:W-:-:S07]  /*0df0*/  IMAD.MOV.U32 R2, RZ, RZ, R0 ;  /* 0x000000ffff027224 */ /* 0x000fce00078e0000 */
.L_x_4:
[----:B------:R-:W-:-:S13]  /*0e00*/  LOP3.LUT P0, R0, R28, 0x3, RZ, 0xc0, !PT ;  /* 0x000000031c007812 */ /* 0x000fda000780c0ff */
[----:B------:R-:W-:Y:S05]  /*0e10*/  @!P0 EXIT ;  /* 0x000000000000894d */ /* 0x000fea0003800000 */
[----:B------:R-:W-:-:S13]  /*0e20*/  ISETP.NE.AND P0, PT, R0, 0x1, PT ;  /* 0x000000010000780c */ /* 0x000fda0003f05270 */
[----:B------:R-:W-:Y:S05]  /*0e30*/  @!P0 BRA `(.L_x_19) ;  /* 0x0000000400248947 */ /* 0x000fea0003800000 */
[----:B------:R-:W0:Y:S01]  /*0e40*/  S2R R17, SR_TID.X ;  /* 0x0000000000117919 */ /* 0x000e220000002100 */
[----:B------:R-:W-:Y:S01]  /*0e50*/  MOV R22, 0x30 ;  /* 0x0000003000167802 */ /* 0x000fe20000000f00 */
[----:B------:R-:W1:Y:S01]  /*0e60*/  LDCU.64 UR4, c[0x4][0x18] ;  /* 0x01000300ff0477ac */ /* 0x000e620008000a00 */
[----:B------:R-:W-:Y:S01]  /*0e70*/  SHF.L.U32 R18, R2, 0x1, RZ ;  /* 0x0000000102127819 */ /* 0x000fe200000006ff */
[----:B------:R2:W-:Y:S01]  /*0e80*/  STL [R1], R2 ;  /* 0x0000000201007387 */ /* 0x0005e20000100800 */
[----:B------:R2:W3:Y:S01]  /*0e90*/  LDC.64 R8, c[0x4][R22] ;  /* 0x0100000016087b82 */ /* 0x0004e20000000a00 */
[----:B------:R-:W-:Y:S01]  /*0ea0*/  IMAD.MOV.U32 R6, RZ, RZ, R25 ;  /* 0x000000ffff067224 */ /* 0x000fe200078e0019 */
[----:B------:R-:W-:Y:S01]  /*0eb0*/  MOV R7, R24 ;  /* 0x0000001800077202 */ /* 0x000fe20000000f00 */
[----:B------:R-:W-:-:S04]  /*0ec0*/  IMAD.IADD R26, R18, 0x1, R19 ;  /* 0x00000001121a7824 */ /* 0x000fc800078e0213 */
[----:B------:R-:W-:Y:S01]  /*0ed0*/  IMAD R32, R26, R32, R23 ;  /* 0x000000201a207224 */ /* 0x000fe200078e0217 */
[----:B-1----:R-:W-:Y:S01]  /*0ee0*/  MOV R4, UR4 ;  /* 0x0000000400047c02 */ /* 0x002fe20008000f00 */
[----:B------:R-:W-:Y:S01]  /*0ef0*/  IMAD.U32 R5, RZ, RZ, UR5 ;  /* 0x00000005ff057e24 */ /* 0x000fe2000f8e00ff */
[----:B0-----:R-:W-:-:S05]  /*0f00*/  IADD3 R17, PT, PT, R18, R17, RZ ;  /* 0x0000001112117210 */ /* 0x001fca0007ffe0ff */
[----:B--2---:R-:W-:-:S07]  /*0f10*/  IMAD.IADD R30, R16, 0x1, R17 ;  /* 0x00000001101e7824 */ /* 0x004fce00078e0211 */
[----:B------:R-:W-:-:S07]  /*0f20*/  LEPC R20, `(.L_x_20) ;  /* 0x000000001014794e */ /* 0x000fce0000000000 */
[----:B---3--:R-:W-:Y:S05]  /*0f30*/  CALL.ABS.NOINC R8 ;  /* 0x0000000008007343 */ /* 0x008fea0003c00000 */
.L_x_20:
        /* <DEDUP_REMOVED lines=10> */
.L_x_21:
        /* <DEDUP_REMOVED lines=10> */
.L_x_22:
[----:B------:R-:W-:Y:S01]  /*1080*/  IADD3 R0, PT, PT, R2, 0x1, RZ ;  /* 0x0000000102007810 */ /* 0x000fe20007ffe0ff */
[----:B------:R0:W1:Y:S01]  /*1090*/  LDC.64 R8, c[0x4][R22] ;  /* 0x0100000016087b82 */ /* 0x0000620000000a00 */
[----:B------:R-:W2:Y:S01]  /*10a0*/  LDCU.64 UR6, c[0x4][0x18] ;  /* 0x01000300ff0677ac */ /* 0x000ea20008000a00 */
[----:B------:R-:W-:Y:S01]  /*10b0*/  VIADD R26, R26, 0x2 ;  /* 0x000000021a1a7836 */ /* 0x000fe20000000000 */
[----:B------:R-:W-:Y:S01]  /*10c0*/  IADD3 R17, PT, PT, R17, 0x2, RZ ;  /* 0x0000000211117810 */ /* 0x000fe20007ffe0ff */
[----:B------:R0:W-:Y:S01]  /*10d0*/  STL [R1], R0 ;  /* 0x0000000001007387 */ /* 0x0001e20000100800 */
[----:B------:R-:W3:Y:S01]  /*10e0*/  LDCU UR4, c[0x0][0x380] ;  /* 0x00007000ff0477ac */ /* 0x000ee20008000800 */
[----:B------:R-:W-:Y:S01]  /*10f0*/  VIADD R30, R30, 0x2 ;  /* 0x000000021e1e7836 */ /* 0x000fe20000000000 */
[----:B------:R-:W-:Y:S01]  /*1100*/  MOV R6, R25 ;  /* 0x0000001900067202 */ /* 0x000fe20000000f00 */
[----:B------:R-:W-:Y:S01]  /*1110*/  IMAD.MOV.U32 R7, RZ, RZ, R24 ;  /* 0x000000ffff077224 */ /* 0x000fe200078e0018 */
[----:B------:R-:W-:Y:S01]  /*1120*/  SHF.L.U32 R18, R0, 0x1, RZ ;  /* 0x0000000100127819 */ /* 0x000fe200000006ff */
[----:B--2---:R-:W-:Y:S01]  /*1130*/  IMAD.U32 R4, RZ, RZ, UR6 ;  /* 0x00000006ff047e24 */ /* 0x004fe2000f8e00ff */
[----:B------:R-:W-:Y:S01]  /*1140*/  MOV R5, UR7 ;  /* 0x0000000700057c02 */ /* 0x000fe20008000f00 */
[----:B0--3--:R-:W-:-:S07]  /*1150*/  IMAD R26, R26, UR4, R23 ;  /* 0x000000041a1a7c24 */ /* 0x009fce000f8e0217 */
[----:B------:R-:W-:-:S07]  /*1160*/  LEPC R20, `(.L_x_23) ;  /* 0x000000001014794e */ /* 0x000fce0000000000 */
[----:B-1----:R-:W-:Y:S05]  /*1170*/  CALL.ABS.NOINC R8 ;  /* 0x0000000008007343 */ /* 0x002fea0003c00000 */
.L_x_23:
[----:B------:R0:W-:Y:S01]  /*1180*/  STL [R1+0x8], R30 ;  /* 0x0000081e01007387 */ /* 0x0001e20000100800 */
[----:B------:R0:W1:Y:S01]  /*1190*/  LDC.64 R8, c[0x4][R22] ;  /* 0x0100000016087b82 */ /* 0x0000620000000a00 */
[----:B------:R-:W2:Y:S01]  /*11a0*/  LDCU.64 UR4, c[0x4][0x20] ;  /* 0x01000400ff0477ac */ /* 0x000ea20008000a00 */
[----:B------:R-:W-:Y:S01]  /*11b0*/  IMAD.MOV.U32 R6, RZ, RZ, R25 ;  /* 0x000000ffff067224 */ /* 0x000fe200078e0019 */
[----:B------:R0:W-:Y:S01]  /*11c0*/  STL.64 [R1], R16 ;  /* 0x0000001001007387 */ /* 0x0001e20000100a00 */
[----:B------:R-:W-:Y:S01]  /*11d0*/  MOV R7, R24 ;  /* 0x0000001800077202 */ /* 0x000fe20000000f00 */
[----:B--2---:R-:W-:Y:S01]  /*11e0*/  IMAD.U32 R4, RZ, RZ, UR4 ;  /* 0x00000004ff047e24 */ /* 0x004fe2000f8e00ff */
[----:B0-----:R-:W-:-:S07]  /*11f0*/  MOV R5, UR5 ;  /* 0x0000000500057c02 */ /* 0x001fce0008000f00 */
[----:B------:R-:W-:-:S07]  /*1200*/  LEPC R20, `(.L_x_24) ;  /* 0x000000001014794e */ /* 0x000fce0000000000 */
[----:B-1----:R-:W-:Y:S05]  /*1210*/  CALL.ABS.NOINC R8 ;  /* 0x0000000008007343 */ /* 0x002fea0003c00000 */
.L_x_24:
        /* <DEDUP_REMOVED lines=10> */
.L_x_25:
[----:B------:R-:W-:-:S07]  /*12c0*/  VIADD R2, R2, 0x2 ;  /* 0x0000000202027836 */ /* 0x000fce0000000000 */
.L_x_19:
[----:B------:R-:W-:-:S04]  /*12d0*/  LOP3.LUT R28, R28, 0x1, RZ, 0xc0, !PT ;  /* 0x000000011c1c7812 */ /* 0x000fc800078ec0ff */
[----:B------:R-:W-:-:S13]  /*12e0*/  ISETP.NE.U32.AND P0, PT, R28, 0x1, PT ;  /* 0x000000011c00780c */ /* 0x000fda0003f05070 */
[----:B------:R-:W-:Y:S05]  /*12f0*/  @P0 EXIT ;  /* 0x000000000000094d */ /* 0x000fea0003800000 */
[----:B------:R-:W0:Y:S01]  /*1300*/  S2R R29, SR_TID.X ;  /* 0x00000000001d7919 */ /* 0x000e220000002100 */
[----:B------:R-:W-:Y:S01]  /*1310*/  MOV R17, 0x30 ;  /* 0x0000003000117802 */ /* 0x000fe20000000f00 */
[----:B------:R-:W1:Y:S01]  /*1320*/  LDCU UR4, c[0x0][0x380] ;  /* 0x00007000ff0477ac */ /* 0x000e620008000800 */
[----:B------:R-:W-:Y:S01]  /*1330*/  SHF.L.U32 R18, R2, 0x1, RZ ;  /* 0x0000000102127819 */ /* 0x000fe200000006ff */
[----:B------:R2:W-:Y:S01]  /*1340*/  STL [R1], R2 ;  /* 0x0000000201007387 */ /* 0x0005e20000100800 */
[----:B------:R2:W3:Y:S01]  /*1350*/  LDC.64 R8, c[0x4][R17] ;  /* 0x0100000011087b82 */ /* 0x0004e20000000a00 */
[----:B------:R-:W4:Y:S01]  /*1360*/  LDCU.64 UR6, c[0x4][0x18] ;  /* 0x01000300ff0677ac */ /* 0x000f220008000a00 */
[----:B------:R-:W-:Y:S01]  /*1370*/  IMAD.MOV.U32 R6, RZ, RZ, R25 ;  /* 0x000000ffff067224 */ /* 0x000fe200078e0019 */
[----:B------:R-:W-:Y:S01]  /*1380*/  MOV R7, R24 ;  /* 0x0000001800077202 */ /* 0x000fe20000000f00 */
[----:B------:R-:W-:-:S04]  /*1390*/  IMAD.IADD R0, R18, 0x1, R19 ;  /* 0x0000000112007824 */ /* 0x000fc800078e0213 */
[----:B-1----:R-:W-:Y:S01]  /*13a0*/  IMAD R26, R0, UR4, R23 ;  /* 0x00000004001a7c24 */ /* 0x002fe2000f8e0217 */
[----:B----4-:R-:W-:Y:S02]  /*13b0*/  MOV R4, UR6 ;  /* 0x0000000600047c02 */ /* 0x010fe40008000f00 */
[----:B------:R-:W-:Y:S01]  /*13c0*/  MOV R5, UR7 ;  /* 0x0000000700057c02 */ /* 0x000fe20008000f00 */
[----:B0-----:R-:W-:-:S04]  /*13d0*/  IMAD.IADD R29, R18, 0x1, R29 ;  /* 0x00000001121d7824 */ /* 0x001fc800078e021d */
[----:B--2---:R-:W-:-:S07]  /*13e0*/  IMAD.IADD R22, R16, 0x1, R29 ;  /* 0x0000000110167824 */ /* 0x004fce00078e021d */
[----:B------:R-:W-:-:S07]  /*13f0*/  LEPC R20, `(.L_x_26) ;  /* 0x000000001014794e */ /* 0x000fce0000000000 */
[----:B---3--:R-:W-:Y:S05]  /*1400*/  CALL.ABS.NOINC R8 ;  /* 0x0000000008007343 */ /* 0x008fea0003c00000 */
.L_x_26:
[----:B------:R-:W-:Y:S01]  /*1410*/  MOV R28, R16 ;  /* 0x00000010001c7202 */ /* 0x000fe20000000f00 */
        /* <DEDUP_REMOVED lines=10> */
.L_x_27:
        /* <DEDUP_REMOVED lines=10> */
.L_x_28:
[----:B------:R-:W-:Y:S05]  /*1560*/  EXIT ;  /* 0x000000000000794d */ /* 0x000fea0003800000 */
.L_x_29:
        /* <DEDUP_REMOVED lines=9> */
.L_x_31:


//--------------------- .nv.global.init           --------------------------
	.section	.nv.global.init,"aw",@progbits
.nv.global.init:
	.type		$str$3,@object
	.size		$str$3,($str$2 - $str$3)
$str$3:
        /*0000*/ 	.byte	0x49, 0x74, 0x65, 0x72, 0x61, 0x74, 0x69, 0x6f, 0x6e, 0x3a, 0x20, 0x25, 0x64, 0x0a, 0x00
	.type		$str$2,@object
	.size		$str$2,($str$1 - $str$2)
$str$2:
        /*000f*/ 	.byte	0x72, 0x6f, 0x77, 0x3a, 0x20, 0x25, 0x64, 0x2c, 0x20, 0x63, 0x6f, 0x6c, 0x3a, 0x20, 0x25, 0x64
        /*001f*/ 	.byte	0x0a, 0x00
	.type		$str$1,@object
	.size		$str$1,($str - $str$1)
$str$1:
        /*0021*/ 	.byte	0x74, 0x78, 0x3a, 0x20, 0x25, 0x64, 0x2c, 0x20, 0x74, 0x79, 0x3a, 0x20, 0x25, 0x64, 0x2c, 0x20
        /*0031*/ 	.byte	0x62, 0x78, 0x3a, 0x20, 0x25, 0x64, 0x2c, 0x20, 0x62, 0x79, 0x3a, 0x20, 0x25, 0x64, 0x0a, 0x00
	.type		$str,@object
	.size		$str,($str$4 - $str)
$str:
        /*0041*/ 	.byte	0x42, 0x6c, 0x6f, 0x63, 0x6b, 0x3a, 0x20, 0x28, 0x25, 0x64, 0x2c, 0x25, 0x64, 0x29, 0x2c, 0x20
        /*0051*/ 	.byte	0x54, 0x68, 0x72, 0x65, 0x61, 0x64, 0x3a, 0x20, 0x28, 0x25, 0x64, 0x2c, 0x25, 0x64, 0x29, 0x0a
        /*0061*/ 	.byte	0x00
	.type		$str$4,@object
	.size		$str$4,($str$5 - $str$4)
$str$4:
        /*0062*/ 	.byte	0x49, 0x6e, 0x64, 0x65, 0x78, 0x20, 0x63, 0x61, 0x6c, 0x63, 0x75, 0x6c, 0x61, 0x74, 0x69, 0x6f
        /*0072*/ 	.byte	0x6e, 0x20, 0x66, 0x6f, 0x72, 0x20, 0x41, 0x20, 0x28, 0x72, 0x6f, 0x77, 0x20, 0x73, 0x74, 0x61
        /*0082*/ 	.byte	0x72, 0x74, 0x3a, 0x20, 0x25, 0x64, 0x2c, 0x20, 0x63, 0x6f, 0x6c, 0x75, 0x6d, 0x6e, 0x20, 0x73
        /*0092*/ 	.byte	0x65, 0x74, 0x3a, 0x20, 0x25, 0x64, 0x2c, 0x20, 0x69, 0x6e, 0x64, 0x65, 0x78, 0x3a, 0x20, 0x25
        /*00a2*/ 	.byte	0x64, 0x29, 0x0a, 0x00
	.type		$str$5,@object
	.size		$str$5,(.L_5 - $str$5)
$str$5:
        /*00a6*/ 	.byte	0x49, 0x6e, 0x64, 0x65, 0x78, 0x20, 0x63, 0x61, 0x6c, 0x63, 0x75, 0x6c, 0x61, 0x74, 0x69, 0x6f
        /*00b6*/ 	.byte	0x6e, 0x20, 0x66, 0x6f, 0x72, 0x20, 0x42, 0x20, 0x28, 0x72, 0x6f, 0x77, 0x20, 0x73, 0x65, 0x74
        /*00c6*/ 	.byte	0x3a, 0x20, 0x25, 0x64, 0x2c, 0x20, 0x72, 0x6f, 0x77, 0x20, 0x77, 0x69, 0x74, 0x68, 0x69, 0x6e
        /*00d6*/ 	.byte	0x20, 0x73, 0x65, 0x74, 0x3a, 0x20, 0x25, 0x64, 0x2c, 0x20, 0x69, 0x6e, 0x64, 0x65, 0x78, 0x3a
        /*00e6*/ 	.byte	0x20, 0x25, 0x64, 0x29, 0x0a, 0x00
.L_5:


//--------------------- .nv.shared.reserved.0     --------------------------
	.section	.nv.shared.reserved.0,"aw",@nobits
	.weak		__nv_reservedSMEM_offset_0_alias
	.size		__nv_reservedSMEM_offset_0_alias, 0, 64
	.other		__nv_reservedSMEM_offset_0_alias,@"STO_CUDA_RESERVED_SHARED STV_DEFAULT"
__nv_reservedSMEM_offset_0_alias:
	.zero		0
	.zero		64


//--------------------- .nv.constant0._Z16cacheTiledMatMulPiS_S_ii --------------------------
	.section	.nv.constant0._Z16cacheTiledMatMulPiS_S_ii,"a",@progbits
	.sectionflags	@""
	.align	4
.nv.constant0._Z16cacheTiledMatMulPiS_S_ii:
	.zero		928


//--------------------- .nv.constant0._Z13print_indicesi --------------------------
	.section	.nv.constant0._Z13print_indicesi,"a",@progbits
	.sectionflags	@""
	.align	4
.nv.constant0._Z13print_indicesi:
	.zero		900


//--------------------- SYMBOLS --------------------------

	.type		.nv.reservedSmem.offset0,@object
	.size		.nv.reservedSmem.offset0,0x4
	.type		vprintf,@function
